//
// Generated by NVIDIA NVVM Compiler
//
// Compiler Build ID: CL-36424714
// Cuda compilation tools, release 13.0, V13.0.88
// Based on NVVM 20.0.0
//

.version 9.0
.target sm_100
.address_size 64

	// .globl	_Z10pitch_initPfmii

.visible .entry _Z10pitch_initPfmii(
	.param .u64 .ptr .align 1 _Z10pitch_initPfmii_param_0,
	.param .u64 _Z10pitch_initPfmii_param_1,
	.param .u32 _Z10pitch_initPfmii_param_2,
	.param .u32 _Z10pitch_initPfmii_param_3
)
{
	.reg .pred 	%p<12>;
	.reg .b32 	%r<33>;
	.reg .b64 	%rd<18>;

	ld.param.u64 	%rd10, [_Z10pitch_initPfmii_param_0];
	ld.param.u64 	%rd9, [_Z10pitch_initPfmii_param_1];
	ld.param.u32 	%r17, [_Z10pitch_initPfmii_param_2];
	ld.param.u32 	%r18, [_Z10pitch_initPfmii_param_3];
	cvta.to.global.u64 	%rd1, %rd10;
	min.s32 	%r19, %r18, %r17;
	setp.lt.s32 	%p1, %r19, 1;
	@%p1 bra 	$L__BB0_16;
	and.b32  	%r1, %r17, 15;
	add.s32 	%r2, %r1, -1;
	and.b32  	%r3, %r17, 7;
	add.s32 	%r4, %r3, -1;
	and.b32  	%r5, %r17, 2147483632;
	and.b32  	%r6, %r17, 3;
	neg.s32 	%r7, %r5;
	add.s64 	%rd2, %rd1, 32;
	mov.b32 	%r28, 0;
$L__BB0_2:
	setp.lt.u32 	%p2, %r17, 16;
	cvt.u64.u32 	%rd11, %r28;
	mul.lo.s64 	%rd3, %rd9, %rd11;
	mov.b32 	%r31, 0;
	@%p2 bra 	$L__BB0_5;
	add.s64 	%rd17, %rd2, %rd3;
	mov.u32 	%r29, %r7;
$L__BB0_4:
	.pragma "nounroll";
	mov.b32 	%r22, 1065353216;
	st.global.u32 	[%rd17+-32], %r22;
	st.global.u32 	[%rd17+-28], %r22;
	st.global.u32 	[%rd17+-24], %r22;
	st.global.u32 	[%rd17+-20], %r22;
	st.global.u32 	[%rd17+-16], %r22;
	st.global.u32 	[%rd17+-12], %r22;
	st.global.u32 	[%rd17+-8], %r22;
	st.global.u32 	[%rd17+-4], %r22;
	st.global.u32 	[%rd17], %r22;
	st.global.u32 	[%rd17+4], %r22;
	st.global.u32 	[%rd17+8], %r22;
	st.global.u32 	[%rd17+12], %r22;
	st.global.u32 	[%rd17+16], %r22;
	st.global.u32 	[%rd17+20], %r22;
	st.global.u32 	[%rd17+24], %r22;
	st.global.u32 	[%rd17+28], %r22;
	add.s32 	%r29, %r29, 16;
	add.s64 	%rd17, %rd17, 64;
	setp.ne.s32 	%p3, %r29, 0;
	mov.u32 	%r31, %r5;
	@%p3 bra 	$L__BB0_4;
$L__BB0_5:
	setp.eq.s32 	%p4, %r1, 0;
	@%p4 bra 	$L__BB0_15;
	add.s64 	%rd7, %rd1, %rd3;
	setp.lt.u32 	%p5, %r2, 7;
	@%p5 bra 	$L__BB0_8;
	mul.wide.u32 	%rd12, %r31, 4;
	add.s64 	%rd13, %rd7, %rd12;
	mov.b32 	%r23, 1065353216;
	st.global.u32 	[%rd13], %r23;
	st.global.u32 	[%rd13+4], %r23;
	st.global.u32 	[%rd13+8], %r23;
	st.global.u32 	[%rd13+12], %r23;
	st.global.u32 	[%rd13+16], %r23;
	st.global.u32 	[%rd13+20], %r23;
	st.global.u32 	[%rd13+24], %r23;
	st.global.u32 	[%rd13+28], %r23;
	add.s32 	%r31, %r31, 8;
$L__BB0_8:
	setp.eq.s32 	%p6, %r3, 0;
	@%p6 bra 	$L__BB0_15;
	setp.lt.u32 	%p7, %r4, 3;
	@%p7 bra 	$L__BB0_11;
	mul.wide.u32 	%rd14, %r31, 4;
	add.s64 	%rd15, %rd7, %rd14;
	mov.b32 	%r24, 1065353216;
	st.global.u32 	[%rd15], %r24;
	st.global.u32 	[%rd15+4], %r24;
	st.global.u32 	[%rd15+8], %r24;
	st.global.u32 	[%rd15+12], %r24;
	add.s32 	%r31, %r31, 4;
$L__BB0_11:
	setp.eq.s32 	%p8, %r6, 0;
	@%p8 bra 	$L__BB0_15;
	setp.eq.s32 	%p9, %r6, 1;
	mul.wide.u32 	%rd16, %r31, 4;
	add.s64 	%rd8, %rd7, %rd16;
	mov.b32 	%r25, 1065353216;
	st.global.u32 	[%rd8], %r25;
	@%p9 bra 	$L__BB0_15;
	setp.eq.s32 	%p10, %r6, 2;
	mov.b32 	%r26, 1065353216;
	st.global.u32 	[%rd8+4], %r26;
	@%p10 bra 	$L__BB0_15;
	mov.b32 	%r27, 1065353216;
	st.global.u32 	[%rd8+8], %r27;
$L__BB0_15:
	add.s32 	%r28, %r28, 1;
	setp.ne.s32 	%p11, %r28, %r18;
	@%p11 bra 	$L__BB0_2;
$L__BB0_16:
	ret;

}


// ===== COMPILED SASS (sm_100) =====

	.target	sm_100

	.elftype	@"ET_EXEC"


//--------------------- .note.nv.tkinfo           --------------------------
	.section	.note.nv.tkinfo,"",@"SHT_NOTE"
	.sectionflags	@"SHF_NOTE_NV_TKINFO"
	.tkinfo
        /*0018*/ 	.word	0x00000002
        /*0030*/ 	.string	""
        /*0030*/ 	.string	"ptxas"
        /*0030*/ 	.string	"Cuda compilation tools, release 13.0, V13.0.88"
        /*0030*/ 	.string	"Build cuda_13.0.r13.0/compiler.36424714_0"
        /*0030*/ 	.string	"-arch sm_100 -m 64 "



//--------------------- .note.nv.cuinfo           --------------------------
	.section	.note.nv.cuinfo,"",@"SHT_NOTE"
	.sectionflags	@"SHF_NOTE_NV_CUINFO"
        /*0018*/ 	.short	0x0002
        /*001a*/ 	.short	0x0064
        /*001c*/ 	.short	0x0082
	.zero		2


//--------------------- .nv.info                  --------------------------
	.section	.nv.info,"",@"SHT_CUDA_INFO"
	.align	4


	//----- nvinfo : EIATTR_REGCOUNT
	.align		4
        /*0000*/ 	.byte	0x04, 0x2f
        /*0002*/ 	.short	(.L_1 - .L_0)
	.align		4
.L_0:
        /*0004*/ 	.word	index@(_Z10pitch_initPfmii)
        /*0008*/ 	.word	0x00000010


	//----- nvinfo : EIATTR_FRAME_SIZE
	.align		4
.L_1:
        /*000c*/ 	.byte	0x04, 0x11
        /*000e*/ 	.short	(.L_3 - .L_2)
	.align		4
.L_2:
        /*0010*/ 	.word	index@(_Z10pitch_initPfmii)
        /*0014*/ 	.word	0x00000000


	//----- nvinfo : EIATTR_MIN_STACK_SIZE
	.align		4
.L_3:
        /*0018*/ 	.byte	0x04, 0x12
        /*001a*/ 	.short	(.L_5 - .L_4)
	.align		4
.L_4:
        /*001c*/ 	.word	index@(_Z10pitch_initPfmii)
        /*0020*/ 	.word	0x00000000
.L_5:


//--------------------- .nv.compat                --------------------------
	.section	.nv.compat,"",@"SHT_CUDA_COMPAT_INFO"
	.align	4
        /*0000*/ 	.byte	0x02, 0x09, 0x00, 0x00, 0x02, 0x02, 0x01, 0x00, 0x02, 0x05, 0x05, 0x00, 0x03, 0x07, 0x01, 0x01
        /*0010*/ 	.byte	0x02, 0x03, 0x00, 0x00, 0x02, 0x06, 0x01, 0x00, 0x04, 0x0b, 0x08, 0x00, 0x09, 0x00, 0x00, 0x00
        /*0020*/ 	.byte	0x00, 0x00, 0x00, 0x00


//--------------------- .nv.info._Z10pitch_initPfmii --------------------------
	.section	.nv.info._Z10pitch_initPfmii,"",@"SHT_CUDA_INFO"
	.sectionflags	@""
	.align	4


	//----- nvinfo : EIATTR_CUDA_API_VERSION
	.align		4
        /*0000*/ 	.byte	0x04, 0x37
        /*0002*/ 	.short	(.L_7 - .L_6)
.L_6:
        /*0004*/ 	.word	0x00000082


	//----- nvinfo : EIATTR_KPARAM_INFO
	.align		4
.L_7:
        /*0008*/ 	.byte	0x04, 0x17
        /*000a*/ 	.short	(.L_9 - .L_8)
.L_8:
        /*000c*/ 	.word	0x00000000
        /*0010*/ 	.short	0x0003
        /*0012*/ 	.short	0x0014
        /*0014*/ 	.byte	0x00, 0xf0, 0x11, 0x00


	//----- nvinfo : EIATTR_KPARAM_INFO
	.align		4
.L_9:
        /*0018*/ 	.byte	0x04, 0x17
        /*001a*/ 	.short	(.L_11 - .L_10)
.L_10:
        /*001c*/ 	.word	0x00000000
        /*0020*/ 	.short	0x0002
        /*0022*/ 	.short	0x0010
        /*0024*/ 	.byte	0x00, 0xf0, 0x11, 0x00


	//----- nvinfo : EIATTR_KPARAM_INFO
	.align		4
.L_11:
        /*0028*/ 	.byte	0x04, 0x17
        /*002a*/ 	.short	(.L_13 - .L_12)
.L_12:
        /*002c*/ 	.word	0x00000000
        /*0030*/ 	.short	0x0001
        /*0032*/ 	.short	0x0008
        /*0034*/ 	.byte	0x00, 0xf0, 0x21, 0x00


	//----- nvinfo : EIATTR_KPARAM_INFO
	.align		4
.L_13:
        /*0038*/ 	.byte	0x04, 0x17
        /*003a*/ 	.short	(.L_15 - .L_14)
.L_14:
        /*003c*/ 	.word	0x00000000
        /*0040*/ 	.short	0x0000
        /*0042*/ 	.short	0x0000
        /*0044*/ 	.byte	0x00, 0xf5, 0x21, 0x00


	//----- nvinfo : EIATTR_SPARSE_MMA_MASK
	.align		4
.L_15:
        /*0048*/ 	.byte	0x03, 0x50
        /*004a*/ 	.short	0x0000


	//----- nvinfo : EIATTR_MAXREG_COUNT
	.align		4
        /*004c*/ 	.byte	0x03, 0x1b
        /*004e*/ 	.short	0x00ff


	//----- nvinfo : EIATTR_MERCURY_ISA_VERSION
	.align		4
        /*0050*/ 	.byte	0x03, 0x5f
        /*0052*/ 	.short	0x0101


	//----- nvinfo : EIATTR_VRC_CTA_INIT_COUNT
	.align		4
        /*0054*/ 	.byte	0x02, 0x4a
	.zero		1
	.zero		1


	//----- nvinfo : EIATTR_EXIT_INSTR_OFFSETS
	.align		4
        /*0058*/ 	.byte	0x04, 0x1c
        /*005a*/ 	.short	(.L_17 - .L_16)


	//   ....[0]....
.L_16:
        /*005c*/ 	.word	0x00000040


	//   ....[1]....
        /*0060*/ 	.word	0x00000650


	//----- nvinfo : EIATTR_CBANK_PARAM_SIZE
	.align		4
.L_17:
        /*0064*/ 	.byte	0x03, 0x19
        /*0066*/ 	.short	0x0018


	//----- nvinfo : EIATTR_PARAM_CBANK
	.align		4
        /*0068*/ 	.byte	0x04, 0x0a
        /*006a*/ 	.short	(.L_19 - .L_18)
	.align		4
.L_18:
        /*006c*/ 	.word	index@(.nv.constant0._Z10pitch_initPfmii)
        /*0070*/ 	.short	0x0380
        /*0072*/ 	.short	0x0018


	//----- nvinfo : EIATTR_SW_WAR
	.align		4
.L_19:
        /*0074*/ 	.byte	0x04, 0x36
        /*0076*/ 	.short	(.L_21 - .L_20)
.L_20:
        /*0078*/ 	.word	0x00000008
.L_21:


//--------------------- .nv.callgraph             --------------------------
	.section	.nv.callgraph,"",@"SHT_CUDA_CALLGRAPH"
	.align	4
	.sectionentsize	8
	.align		4
        /*0000*/ 	.word	0x00000000
	.align		4
        /*0004*/ 	.word	0xffffffff
	.align		4
        /*0008*/ 	.word	0x00000000
	.align		4
        /*000c*/ 	.word	0xfffffffe
	.align		4
        /*0010*/ 	.word	0x00000000
	.align		4
        /*0014*/ 	.word	0xfffffffd
	.align		4
        /*0018*/ 	.word	0x00000000
	.align		4
        /*001c*/ 	.word	0xfffffffc


//--------------------- .text._Z10pitch_initPfmii --------------------------
	.section	.text._Z10pitch_initPfmii,"ax",@progbits
	.align	128
        .global         _Z10pitch_initPfmii
        .type           _Z10pitch_initPfmii,@function
        .size           _Z10pitch_initPfmii,(.L_x_7 - _Z10pitch_initPfmii)
        .other          _Z10pitch_initPfmii,@"STO_CUDA_ENTRY STV_DEFAULT"
_Z10pitch_initPfmii:
.text._Z10pitch_initPfmii:
[----:B------:R-:W-:Y:S08]  /*0000*/  LDC R1, c[0x0][0x37c] ;  /* 0x0000df00ff017b82 */ /* 0x000ff00000000800 */
[----:B------:R-:W0:Y:S02]  /*0010*/  LDC.64 R2, c[0x0][0x390] ;  /* 0x0000e400ff027b82 */ /* 0x000e240000000a00 */
[----:B0-----:R-:W-:-:S04]  /*0020*/  VIMNMX R0, PT, PT, R3, R2, PT ;  /* 0x0000000203007248 */ /* 0x001fc80003fe0100 */
[----:B------:R-:W-:-:S13]  /*0030*/  ISETP.GE.AND P0, PT, R0, 0x1, PT ;  /* 0x000000010000780c */ /* 0x000fda0003f06270 */
[----:B------:R-:W-:Y:S05]  /*0040*/  @!P0 EXIT ;  /* 0x000000000000894d */ /* 0x000fea0003800000 */
[----:B------:R-:W0:Y:S01]  /*0050*/  LDCU.64 UR8, c[0x0][0x380] ;  /* 0x00007000ff0877ac */ /* 0x000e220008000a00 */
[C---:B------:R-:W-:Y:S02]  /*0060*/  LOP3.LUT R10, R2.reuse, 0xf, RZ, 0xc0, !PT ;  /* 0x0000000f020a7812 */ /* 0x040fe400078ec0ff */
[----:B------:R-:W-:Y:S01]  /*0070*/  LOP3.LUT R11, R2, 0x7, RZ, 0xc0, !PT ;  /* 0x00000007020b7812 */ /* 0x000fe200078ec0ff */
[----:B------:R-:W1:Y:S02]  /*0080*/  LDCU.64 UR14, c[0x0][0x358] ;  /* 0x00006b00ff0e77ac */ /* 0x000e640008000a00 */
[----:B------:R-:W-:Y:S02]  /*0090*/  VIADD R0, R10, 0xffffffff ;  /* 0xffffffff0a007836 */ /* 0x000fe40000000000 */
[----:B------:R-:W-:Y:S01]  /*00a0*/  VIADD R3, R11, 0xffffffff ;  /* 0xffffffff0b037836 */ /* 0x000fe20000000000 */
[----:B------:R-:W-:Y:S02]  /*00b0*/  UMOV UR4, URZ ;  /* 0x000000ff00047c82 */ /* 0x000fe40008000000 */
[----:B------:R-:W-:-:S02]  /*00c0*/  ISETP.GE.U32.AND P1, PT, R0, 0x7, PT ;  /* 0x000000070000780c */ /* 0x000fc40003f26070 */
[C---:B------:R-:W-:Y:S02]  /*00d0*/  LOP3.LUT R0, R2.reuse, 0x7ffffff0, RZ, 0xc0, !PT ;  /* 0x7ffffff002007812 */ /* 0x040fe400078ec0ff */
[----:B------:R-:W-:Y:S02]  /*00e0*/  ISETP.GE.U32.AND P0, PT, R3, 0x3, PT ;  /* 0x000000030300780c */ /* 0x000fe40003f06070 */
[----:B------:R-:W-:Y:S01]  /*00f0*/  LOP3.LUT R2, R2, 0x3, RZ, 0xc0, !PT ;  /* 0x0000000302027812 */ /* 0x000fe200078ec0ff */
[----:B0-----:R-:W-:Y:S01]  /*0100*/  UIADD3 UR8, UP0, UPT, UR8, 0x20, URZ ;  /* 0x0000002008087890 */ /* 0x001fe2000ff1e0ff */
[----:B------:R-:W-:-:S03]  /*0110*/  IMAD.MOV R3, RZ, RZ, -R0 ;  /* 0x000000ffff037224 */ /* 0x000fc600078e0a00 */
[----:B-1----:R-:W-:-:S12]  /*0120*/  UIADD3.X UR9, UPT, UPT, URZ, UR9, URZ, UP0, !UPT ;  /* 0x00000009ff097290 */ /* 0x002fd800087fe4ff */
.L_x_5:
[----:B0-----:R-:W0:Y:S01]  /*0130*/  LDCU.64 UR6, c[0x0][0x390] ;  /* 0x00007200ff0677ac */ /* 0x001e220008000a00 */
[----:B------:R-:W-:Y:S01]  /*0140*/  HFMA2 R9, -RZ, RZ, 0, 0 ;  /* 0x00000000ff097431 */ /* 0x000fe200000001ff */
[----:B------:R-:W-:Y:S01]  /*0150*/  UMOV UR12, UR4 ;  /* 0x00000004000c7c82 */ /* 0x000fe20008000000 */
[----:B------:R-:W-:Y:S02]  /*0160*/  UIADD3 UR4, UPT, UPT, UR4, 0x1, URZ ;  /* 0x0000000104047890 */ /* 0x000fe4000fffe0ff */
[----:B0-----:R-:W-:Y:S02]  /*0170*/  UISETP.GE.U32.AND UP0, UPT, UR6, 0x10, UPT ;  /* 0x000000100600788c */ /* 0x001fe4000bf06070 */
[----:B------:R-:W-:-:S07]  /*0180*/  UISETP.NE.AND UP1, UPT, UR4, UR7, UPT ;  /* 0x000000070400728c */ /* 0x000fce000bf25270 */
[----:B-123--:R-:W-:Y:S05]  /*0190*/  BRA.U !UP0, `(.L_x_0) ;  /* 0x00000001088c7547 */ /* 0x00efea000b800000 */
[----:B------:R-:W0:Y:S01]  /*01a0*/  LDCU.64 UR10, c[0x0][0x388] ;  /* 0x00007100ff0a77ac */ /* 0x000e220008000a00 */
[----:B------:R-:W-:Y:S01]  /*01b0*/  MOV R6, R3 ;  /* 0x0000000300067202 */ /* 0x000fe20000000f00 */
[----:B------:R-:W-:Y:S01]  /*01c0*/  IMAD.MOV.U32 R9, RZ, RZ, 0x3f800000 ;  /* 0x3f800000ff097424 */ /* 0x000fe200078e00ff */
[----:B------:R-:W-:Y:S01]  /*01d0*/  UMOV UR6, UR8 ;  /* 0x0000000800067c82 */ /* 0x000fe20008000000 */
[----:B------:R-:W-:Y:S02]  /*01e0*/  UMOV UR7, UR9 ;  /* 0x0000000900077c82 */ /* 0x000fe40008000000 */
[----:B0-----:R-:W-:-:S04]  /*01f0*/  UIMAD.WIDE.U32 UR6, UR12, UR10, UR6 ;  /* 0x0000000a0c0672a5 */ /* 0x001fc8000f8e0006 */
[----:B------:R-:W-:Y:S02]  /*0200*/  UIMAD UR5, UR12, UR11, UR7 ;  /* 0x0000000b0c0572a4 */ /* 0x000fe4000f8e0207 */
[----:B------:R-:W-:Y:S02]  /*0210*/  IMAD.U32 R4, RZ, RZ, UR6 ;  /* 0x00000006ff047e24 */ /* 0x000fe4000f8e00ff */
[----:B------:R-:W-:Y:S02]  /*0220*/  IMAD.U32 R5, RZ, RZ, UR7 ;  /* 0x00000007ff057e24 */ /* 0x000fe4000f8e00ff */
[----:B------:R-:W-:Y:S01]  /*0230*/  IMAD.MOV.U32 R7, RZ, RZ, R4 ;  /* 0x000000ffff077224 */ /* 0x000fe200078e0004 */
[----:B------:R-:W-:-:S07]  /*0240*/  MOV R8, UR5 ;  /* 0x0000000500087c02 */ /* 0x000fce0008000f00 */
.L_x_1:
[----:B------:R-:W-:Y:S01]  /*0250*/  IADD3 R6, PT, PT, R6, 0x10, RZ ;  /* 0x0000001006067810 */ /* 0x000fe20007ffe0ff */
[----:B0-----:R-:W-:Y:S02]  /*0260*/  IMAD.MOV.U32 R4, RZ, RZ, R7 ;  /* 0x000000ffff047224 */ /* 0x001fe400078e0007 */
[----:B------:R-:W-:Y:S01]  /*0270*/  IMAD.MOV.U32 R5, RZ, RZ, R8 ;  /* 0x000000ffff057224 */ /* 0x000fe200078e0008 */
[----:B------:R-:W-:Y:S02]  /*0280*/  ISETP.NE.AND P2, PT, R6, RZ, PT ;  /* 0x000000ff0600720c */ /* 0x000fe40003f45270 */
[----:B------:R-:W-:Y:S02]  /*0290*/  IADD3 R7, P3, PT, R4, 0x40, RZ ;  /* 0x0000004004077810 */ /* 0x000fe40007f7e0ff */
[----:B------:R0:W-:Y:S03]  /*02a0*/  STG.E desc[UR14][R4.64+-0x20], R9 ;  /* 0xffffe00904007986 */ /* 0x0001e6000c10190e */
[----:B------:R-:W-:Y:S01]  /*02b0*/  IMAD.X R8, RZ, RZ, R5, P3 ;  /* 0x000000ffff087224 */ /* 0x000fe200018e0605 */
[----:B------:R0:W-:Y:S04]  /*02c0*/  STG.E desc[UR14][R4.64+-0x1c], R9 ;  /* 0xffffe40904007986 */ /* 0x0001e8000c10190e */
        /* <DEDUP_REMOVED lines=13> */
[----:B------:R0:W-:Y:S01]  /*03a0*/  STG.E desc[UR14][R4.64+0x1c], R9 ;  /* 0x00001c0904007986 */ /* 0x0001e2000c10190e */
[----:B------:R-:W-:Y:S05]  /*03b0*/  @P2 BRA `(.L_x_1) ;  /* 0xfffffffc00a42947 */ /* 0x000fea000383ffff */
[----:B0-----:R-:W-:-:S07]  /*03c0*/  IMAD.MOV.U32 R9, RZ, RZ, R0 ;  /* 0x000000ffff097224 */ /* 0x001fce00078e0000 */
.L_x_0:
[----:B------:R-:W-:-:S13]  /*03d0*/  ISETP.NE.AND P2, PT, R10, RZ, PT ;  /* 0x000000ff0a00720c */ /* 0x000fda0003f45270 */
[----:B------:R-:W-:Y:S05]  /*03e0*/  @!P2 BRA `(.L_x_2) ;  /* 0x000000000094a947 */ /* 0x000fea0003800000 */
[----:B------:R-:W0:Y:S01]  /*03f0*/  LDC.64 R4, c[0x0][0x380] ;  /* 0x0000e000ff047b82 */ /* 0x000e220000000a00 */
[----:B------:R-:W-:-:S07]  /*0400*/  ISETP.NE.AND P2, PT, R11, RZ, PT ;  /* 0x000000ff0b00720c */ /* 0x000fce0003f45270 */
[----:B------:R-:W0:Y:S02]  /*0410*/  LDC.64 R6, c[0x0][0x388] ;  /* 0x0000e200ff067b82 */ /* 0x000e240000000a00 */
[----:B0-----:R-:W-:-:S04]  /*0420*/  IMAD.WIDE.U32 R4, R6, UR12, R4 ;  /* 0x0000000c06047c25 */ /* 0x001fc8000f8e0004 */
[----:B------:R-:W-:Y:S01]  /*0430*/  IMAD R7, R7, UR12, R5 ;  /* 0x0000000c07077c24 */ /* 0x000fe2000f8e0205 */
[----:B------:R-:W-:Y:S01]  /*0440*/  MOV R6, R4 ;  /* 0x0000000400067202 */ /* 0x000fe20000000f00 */
[----:B------:R-:W-:Y:S06]  /*0450*/  @!P1 BRA `(.L_x_3) ;  /* 0x00000000002c9947 */ /* 0x000fec0003800000 */
[----:B------:R-:W-:Y:S02]  /*0460*/  IMAD.MOV.U32 R13, RZ, RZ, 0x3f800000 ;  /* 0x3f800000ff0d7424 */ /* 0x000fe400078e00ff */
[----:B------:R-:W-:-:S04]  /*0470*/  IMAD.WIDE.U32 R4, R9, 0x4, R6 ;  /* 0x0000000409047825 */ /* 0x000fc800078e0006 */
[----:B------:R-:W-:Y:S01]  /*0480*/  VIADD R9, R9, 0x8 ;  /* 0x0000000809097836 */ /* 0x000fe20000000000 */
[----:B------:R0:W-:Y:S04]  /*0490*/  STG.E desc[UR14][R4.64], R13 ;  /* 0x0000000d04007986 */ /* 0x0001e8000c10190e */
[----:B------:R0:W-:Y:S04]  /*04a0*/  STG.E desc[UR14][R4.64+0x4], R13 ;  /* 0x0000040d04007986 */ /* 0x0001e8000c10190e */
[----:B------:R0:W-:Y:S04]  /*04b0*/  STG.E desc[UR14][R4.64+0x8], R13 ;  /* 0x0000080d04007986 */ /* 0x0001e8000c10190e */
[----:B------:R0:W-:Y:S04]  /*04c0*/  STG.E desc[UR14][R4.64+0xc], R13 ;  /* 0x00000c0d04007986 */ /* 0x0001e8000c10190e */
[----:B------:R0:W-:Y:S04]  /*04d0*/  STG.E desc[UR14][R4.64+0x10], R13 ;  /* 0x0000100d04007986 */ /* 0x0001e8000c10190e */
[----:B------:R0:W-:Y:S04]  /*04e0*/  STG.E desc[UR14][R4.64+0x14], R13 ;  /* 0x0000140d04007986 */ /* 0x0001e8000c10190e */
[----:B------:R0:W-:Y:S04]  /*04f0*/  STG.E desc[UR14][R4.64+0x18], R13 ;  /* 0x0000180d04007986 */ /* 0x0001e8000c10190e */
[----:B------:R0:W-:Y:S02]  /*0500*/  STG.E desc[UR14][R4.64+0x1c], R13 ;  /* 0x00001c0d04007986 */ /* 0x0001e4000c10190e */
.L_x_3:
[----:B------:R-:W-:Y:S05]  /*0510*/  @!P2 BRA `(.L_x_2) ;  /* 0x000000000048a947 */ /* 0x000fea0003800000 */
[----:B------:R-:W-:Y:S01]  /*0520*/  ISETP.NE.AND P2, PT, R2, RZ, PT ;  /* 0x000000ff0200720c */ /* 0x000fe20003f45270 */
[----:B------:R-:W-:-:S12]  /*0530*/  @!P0 BRA `(.L_x_4) ;  /* 0x00000000001c8947 */ /* 0x000fd80003800000 */
[----:B0-----:R-:W-:Y:S02]  /*0540*/  HFMA2 R13, -RZ, RZ, 1.875, 0 ;  /* 0x3f800000ff0d7431 */ /* 0x001fe400000001ff */
[----:B------:R-:W-:-:S04]  /*0550*/  IMAD.WIDE.U32 R4, R9, 0x4, R6 ;  /* 0x0000000409047825 */ /* 0x000fc800078e0006 */
[----:B------:R-:W-:Y:S01]  /*0560*/  VIADD R9, R9, 0x4 ;  /* 0x0000000409097836 */ /* 0x000fe20000000000 */
[----:B------:R1:W-:Y:S04]  /*0570*/  STG.E desc[UR14][R4.64], R13 ;  /* 0x0000000d04007986 */ /* 0x0003e8000c10190e */
[----:B------:R1:W-:Y:S04]  /*0580*/  STG.E desc[UR14][R4.64+0x4], R13 ;  /* 0x0000040d04007986 */ /* 0x0003e8000c10190e */
[----:B------:R1:W-:Y:S04]  /*0590*/  STG.E desc[UR14][R4.64+0x8], R13 ;  /* 0x0000080d04007986 */ /* 0x0003e8000c10190e */
[----:B------:R1:W-:Y:S02]  /*05a0*/  STG.E desc[UR14][R4.64+0xc], R13 ;  /* 0x00000c0d04007986 */ /* 0x0003e4000c10190e */
.L_x_4:
[----:B------:R-:W-:Y:S05]  /*05b0*/  @!P2 BRA `(.L_x_2) ;  /* 0x000000000020a947 */ /* 0x000fea0003800000 */
[----:B------:R-:W-:Y:S01]  /*05c0*/  ISETP.NE.AND P2, PT, R2, 0x1, PT ;  /* 0x000000010200780c */ /* 0x000fe20003f45270 */
[----:B------:R-:W-:Y:S01]  /*05d0*/  IMAD.WIDE.U32 R6, R9, 0x4, R6 ;  /* 0x0000000409067825 */ /* 0x000fe200078e0006 */
[----:B01----:R-:W-:-:S05]  /*05e0*/  MOV R5, 0x3f800000 ;  /* 0x3f80000000057802 */ /* 0x003fca0000000f00 */
[----:B------:R2:W-:Y:S06]  /*05f0*/  STG.E desc[UR14][R6.64], R5 ;  /* 0x0000000506007986 */ /* 0x0005ec000c10190e */
[----:B------:R-:W-:Y:S05]  /*0600*/  @!P2 BRA `(.L_x_2) ;  /* 0x00000000000ca947 */ /* 0x000fea0003800000 */
[----:B------:R-:W-:Y:S01]  /*0610*/  ISETP.NE.AND P2, PT, R2, 0x2, PT ;  /* 0x000000020200780c */ /* 0x000fe20003f45270 */
[----:B------:R3:W-:-:S12]  /*0620*/  STG.E desc[UR14][R6.64+0x4], R5 ;  /* 0x0000040506007986 */ /* 0x0007d8000c10190e */
[----:B------:R3:W-:Y:S02]  /*0630*/  @P2 STG.E desc[UR14][R6.64+0x8], R5 ;  /* 0x0000080506002986 */ /* 0x0007e4000c10190e */
.L_x_2:
[----:B------:R-:W-:Y:S05]  /*0640*/  BRA.U UP1, `(.L_x_5) ;  /* 0xfffffff901b87547 */ /* 0x000fea000b83ffff */
[----:B------:R-:W-:Y:S05]  /*0650*/  EXIT ;  /* 0x000000000000794d */ /* 0x000fea0003800000 */
.L_x_6:
[----:B------:R-:W-:-:S00]  /*0660*/  BRA `(.L_x_6) ;  /* 0xfffffffc00fc7947 */ /* 0x000fc0000383ffff */
[----:B------:R-:W-:-:S00]  /*0670*/  NOP ;  /* 0x0000000000007918 */ /* 0x000fc00000000000 */
        /* <DEDUP_REMOVED lines=8> */
.L_x_7:


//--------------------- .nv.shared.reserved.0     --------------------------
	.section	.nv.shared.reserved.0,"aw",@nobits
	.weak		__nv_reservedSMEM_offset_0_alias
	.size		__nv_reservedSMEM_offset_0_alias, 0, 64
	.other		__nv_reservedSMEM_offset_0_alias,@"STO_CUDA_RESERVED_SHARED STV_DEFAULT"
__nv_reservedSMEM_offset_0_alias:
	.zero		0
	.zero		64


//--------------------- .nv.constant0._Z10pitch_initPfmii --------------------------
	.section	.nv.constant0._Z10pitch_initPfmii,"a",@progbits
	.sectionflags	@""
	.align	4
.nv.constant0._Z10pitch_initPfmii:
	.zero		920


//--------------------- SYMBOLS --------------------------

	.type		.nv.reservedSmem.offset0,@object
	.size		.nv.reservedSmem.offset0,0x4
